//
// Generated by NVIDIA NVVM Compiler
//
// Compiler Build ID: CL-36424714
// Cuda compilation tools, release 13.0, V13.0.88
// Based on NVVM 20.0.0
//

.version 9.0
.target sm_100
.address_size 64

	// .globl	_Z10blur_imagePK6uchar4PS_ii

.visible .entry _Z10blur_imagePK6uchar4PS_ii(
	.param .u64 .ptr .align 1 _Z10blur_imagePK6uchar4PS_ii_param_0,
	.param .u64 .ptr .align 1 _Z10blur_imagePK6uchar4PS_ii_param_1,
	.param .u32 _Z10blur_imagePK6uchar4PS_ii_param_2,
	.param .u32 _Z10blur_imagePK6uchar4PS_ii_param_3
)
{
	.reg .pred 	%p<6>;
	.reg .b16 	%rs<10>;
	.reg .b32 	%r<21>;
	.reg .b64 	%rd<8>;

	ld.param.u64 	%rd3, [_Z10blur_imagePK6uchar4PS_ii_param_0];
	ld.param.u64 	%rd4, [_Z10blur_imagePK6uchar4PS_ii_param_1];
	ld.param.u32 	%r3, [_Z10blur_imagePK6uchar4PS_ii_param_2];
	ld.param.u32 	%r4, [_Z10blur_imagePK6uchar4PS_ii_param_3];
	mov.u32 	%r5, %ctaid.x;
	shl.b32 	%r6, %r5, 5;
	mov.u32 	%r7, %tid.x;
	add.s32 	%r1, %r6, %r7;
	setp.ge.s32 	%p1, %r1, %r4;
	@%p1 bra 	$L__BB0_5;
	mov.u32 	%r8, %ctaid.y;
	shl.b32 	%r9, %r8, 4;
	mov.u32 	%r10, %tid.y;
	add.s32 	%r2, %r9, %r10;
	setp.ge.s32 	%p2, %r2, %r3;
	@%p2 bra 	$L__BB0_5;
	mad.lo.s32 	%r11, %r4, %r2, %r1;
	cvta.to.global.u64 	%rd5, %rd4;
	mul.wide.s32 	%rd6, %r11, 4;
	add.s64 	%rd1, %rd5, %rd6;
	setp.lt.s32 	%p3, %r1, 0;
	setp.gt.s32 	%p4, %r1, %r4;
	or.pred  	%p5, %p3, %p4;
	cvta.to.global.u64 	%rd7, %rd3;
	add.s64 	%rd2, %rd7, %rd6;
	@%p5 bra 	$L__BB0_4;
	.pragma "used_bytes_mask 7";
	ld.global.u32 	%r12, [%rd2];
	bfe.u32 	%r13, %r12, 0, 8;
	cvt.u16.u32 	%rs1, %r13;
	bfe.u32 	%r14, %r12, 8, 8;
	cvt.u16.u32 	%rs2, %r14;
	bfe.u32 	%r15, %r12, 16, 8;
	cvt.u16.u32 	%rs3, %r15;
	.pragma "used_bytes_mask 7";
	ld.global.u32 	%r16, [%rd1];
	bfe.u32 	%r17, %r16, 0, 8;
	cvt.u16.u32 	%rs4, %r17;
	bfe.u32 	%r18, %r16, 8, 8;
	cvt.u16.u32 	%rs5, %r18;
	bfe.u32 	%r19, %r16, 16, 8;
	cvt.u16.u32 	%rs6, %r19;
	add.s16 	%rs7, %rs4, %rs1;
	add.s16 	%rs8, %rs5, %rs2;
	st.global.v2.u8 	[%rd1], {%rs7, %rs8};
	add.s16 	%rs9, %rs6, %rs3;
	st.global.u8 	[%rd1+2], %rs9;
$L__BB0_4:
	ld.global.u32 	%r20, [%rd2];
	st.global.u32 	[%rd1], %r20;
$L__BB0_5:
	ret;

}


// ===== COMPILED SASS (sm_100) =====

	.target	sm_100

	.elftype	@"ET_EXEC"


//--------------------- .note.nv.tkinfo           --------------------------
	.section	.note.nv.tkinfo,"",@"SHT_NOTE"
	.sectionflags	@"SHF_NOTE_NV_TKINFO"
	.tkinfo
        /*0018*/ 	.word	0x00000002
        /*0030*/ 	.string	""
        /*0030*/ 	.string	"ptxas"
        /*0030*/ 	.string	"Cuda compilation tools, release 13.0, V13.0.88"
        /*0030*/ 	.string	"Build cuda_13.0.r13.0/compiler.36424714_0"
        /*0030*/ 	.string	"-arch sm_100 -m 64 "



//--------------------- .note.nv.cuinfo           --------------------------
	.section	.note.nv.cuinfo,"",@"SHT_NOTE"
	.sectionflags	@"SHF_NOTE_NV_CUINFO"
        /*0018*/ 	.short	0x0002
        /*001a*/ 	.short	0x0064
        /*001c*/ 	.short	0x0082
	.zero		2


//--------------------- .nv.info                  --------------------------
	.section	.nv.info,"",@"SHT_CUDA_INFO"
	.align	4


	//----- nvinfo : EIATTR_REGCOUNT
	.align		4
        /*0000*/ 	.byte	0x04, 0x2f
        /*0002*/ 	.short	(.L_1 - .L_0)
	.align		4
.L_0:
        /*0004*/ 	.word	index@(_Z10blur_imagePK6uchar4PS_ii)
        /*0008*/ 	.word	0x0000000d


	//----- nvinfo : EIATTR_FRAME_SIZE
	.align		4
.L_1:
        /*000c*/ 	.byte	0x04, 0x11
        /*000e*/ 	.short	(.L_3 - .L_2)
	.align		4
.L_2:
        /*0010*/ 	.word	index@(_Z10blur_imagePK6uchar4PS_ii)
        /*0014*/ 	.word	0x00000000


	//----- nvinfo : EIATTR_MIN_STACK_SIZE
	.align		4
.L_3:
        /*0018*/ 	.byte	0x04, 0x12
        /*001a*/ 	.short	(.L_5 - .L_4)
	.align		4
.L_4:
        /*001c*/ 	.word	index@(_Z10blur_imagePK6uchar4PS_ii)
        /*0020*/ 	.word	0x00000000
.L_5:


//--------------------- .nv.compat                --------------------------
	.section	.nv.compat,"",@"SHT_CUDA_COMPAT_INFO"
	.align	4
        /*0000*/ 	.byte	0x02, 0x09, 0x00, 0x00, 0x02, 0x02, 0x01, 0x00, 0x02, 0x05, 0x05, 0x00, 0x03, 0x07, 0x01, 0x01
        /*0010*/ 	.byte	0x02, 0x03, 0x00, 0x00, 0x02, 0x06, 0x01, 0x00, 0x04, 0x0b, 0x08, 0x00, 0x09, 0x00, 0x00, 0x00
        /*0020*/ 	.byte	0x00, 0x00, 0x00, 0x00


//--------------------- .nv.info._Z10blur_imagePK6uchar4PS_ii --------------------------
	.section	.nv.info._Z10blur_imagePK6uchar4PS_ii,"",@"SHT_CUDA_INFO"
	.sectionflags	@""
	.align	4


	//----- nvinfo : EIATTR_CUDA_API_VERSION
	.align		4
        /*0000*/ 	.byte	0x04, 0x37
        /*0002*/ 	.short	(.L_7 - .L_6)
.L_6:
        /*0004*/ 	.word	0x00000082


	//----- nvinfo : EIATTR_KPARAM_INFO
	.align		4
.L_7:
        /*0008*/ 	.byte	0x04, 0x17
        /*000a*/ 	.short	(.L_9 - .L_8)
.L_8:
        /*000c*/ 	.word	0x00000000
        /*0010*/ 	.short	0x0003
        /*0012*/ 	.short	0x0014
        /*0014*/ 	.byte	0x00, 0xf0, 0x11, 0x00


	//----- nvinfo : EIATTR_KPARAM_INFO
	.align		4
.L_9:
        /*0018*/ 	.byte	0x04, 0x17
        /*001a*/ 	.short	(.L_11 - .L_10)
.L_10:
        /*001c*/ 	.word	0x00000000
        /*0020*/ 	.short	0x0002
        /*0022*/ 	.short	0x0010
        /*0024*/ 	.byte	0x00, 0xf0, 0x11, 0x00


	//----- nvinfo : EIATTR_KPARAM_INFO
	.align		4
.L_11:
        /*0028*/ 	.byte	0x04, 0x17
        /*002a*/ 	.short	(.L_13 - .L_12)
.L_12:
        /*002c*/ 	.word	0x00000000
        /*0030*/ 	.short	0x0001
        /*0032*/ 	.short	0x0008
        /*0034*/ 	.byte	0x00, 0xf5, 0x21, 0x00


	//----- nvinfo : EIATTR_KPARAM_INFO
	.align		4
.L_13:
        /*0038*/ 	.byte	0x04, 0x17
        /*003a*/ 	.short	(.L_15 - .L_14)
.L_14:
        /*003c*/ 	.word	0x00000000
        /*0040*/ 	.short	0x0000
        /*0042*/ 	.short	0x0000
        /*0044*/ 	.byte	0x00, 0xf5, 0x21, 0x00


	//----- nvinfo : EIATTR_SPARSE_MMA_MASK
	.align		4
.L_15:
        /*0048*/ 	.byte	0x03, 0x50
        /*004a*/ 	.short	0x0000


	//----- nvinfo : EIATTR_MAXREG_COUNT
	.align		4
        /*004c*/ 	.byte	0x03, 0x1b
        /*004e*/ 	.short	0x00ff


	//----- nvinfo : EIATTR_MERCURY_ISA_VERSION
	.align		4
        /*0050*/ 	.byte	0x03, 0x5f
        /*0052*/ 	.short	0x0101


	//----- nvinfo : EIATTR_UNUSED_LOAD_BYTE_OFFSET
	.align		4
        /*0054*/ 	.byte	0x04, 0x44
        /*0056*/ 	.short	(.L_17 - .L_16)


	//   ....[0]....
.L_16:
        /*0058*/ 	.word	0x00000170
        /*005c*/ 	.word	0x00000007


	//   ....[1]....
        /*0060*/ 	.word	0x00000180
        /*0064*/ 	.word	0x00000007


	//----- nvinfo : EIATTR_VRC_CTA_INIT_COUNT
	.align		4
.L_17:
        /*0068*/ 	.byte	0x02, 0x4a
	.zero		1
	.zero		1


	//----- nvinfo : EIATTR_EXIT_INSTR_OFFSETS
	.align		4
        /*006c*/ 	.byte	0x04, 0x1c
        /*006e*/ 	.short	(.L_19 - .L_18)


	//   ....[0]....
.L_18:
        /*0070*/ 	.word	0x00000060


	//   ....[1]....
        /*0074*/ 	.word	0x000000c0


	//   ....[2]....
        /*0078*/ 	.word	0x00000280


	//----- nvinfo : EIATTR_CRS_STACK_SIZE
	.align		4
.L_19:
        /*007c*/ 	.byte	0x04, 0x1e
        /*007e*/ 	.short	(.L_21 - .L_20)
.L_20:
        /*0080*/ 	.word	0x00000000


	//----- nvinfo : EIATTR_CBANK_PARAM_SIZE
	.align		4
.L_21:
        /*0084*/ 	.byte	0x03, 0x19
        /*0086*/ 	.short	0x0018


	//----- nvinfo : EIATTR_PARAM_CBANK
	.align		4
        /*0088*/ 	.byte	0x04, 0x0a
        /*008a*/ 	.short	(.L_23 - .L_22)
	.align		4
.L_22:
        /*008c*/ 	.word	index@(.nv.constant0._Z10blur_imagePK6uchar4PS_ii)
        /*0090*/ 	.short	0x0380
        /*0092*/ 	.short	0x0018


	//----- nvinfo : EIATTR_SW_WAR
	.align		4
.L_23:
        /*0094*/ 	.byte	0x04, 0x36
        /*0096*/ 	.short	(.L_25 - .L_24)
.L_24:
        /*0098*/ 	.word	0x00000008
.L_25:


//--------------------- .nv.callgraph             --------------------------
	.section	.nv.callgraph,"",@"SHT_CUDA_CALLGRAPH"
	.align	4
	.sectionentsize	8
	.align		4
        /*0000*/ 	.word	0x00000000
	.align		4
        /*0004*/ 	.word	0xffffffff
	.align		4
        /*0008*/ 	.word	0x00000000
	.align		4
        /*000c*/ 	.word	0xfffffffe
	.align		4
        /*0010*/ 	.word	0x00000000
	.align		4
        /*0014*/ 	.word	0xfffffffd
	.align		4
        /*0018*/ 	.word	0x00000000
	.align		4
        /*001c*/ 	.word	0xfffffffc


//--------------------- .text._Z10blur_imagePK6uchar4PS_ii --------------------------
	.section	.text._Z10blur_imagePK6uchar4PS_ii,"ax",@progbits
	.align	128
        .global         _Z10blur_imagePK6uchar4PS_ii
        .type           _Z10blur_imagePK6uchar4PS_ii,@function
        .size           _Z10blur_imagePK6uchar4PS_ii,(.L_x_3 - _Z10blur_imagePK6uchar4PS_ii)
        .other          _Z10blur_imagePK6uchar4PS_ii,@"STO_CUDA_ENTRY STV_DEFAULT"
_Z10blur_imagePK6uchar4PS_ii:
.text._Z10blur_imagePK6uchar4PS_ii:
[----:B------:R-:W-:Y:S01]  /*0000*/  LDC R1, c[0x0][0x37c] ;  /* 0x0000df00ff017b82 */ /* 0x000fe20000000800 */
[----:B------:R-:W0:Y:S01]  /*0010*/  S2R R0, SR_CTAID.X ;  /* 0x0000000000007919 */ /* 0x000e220000002500 */
[----:B------:R-:W1:Y:S01]  /*0020*/  LDCU UR6, c[0x0][0x394] ;  /* 0x00007280ff0677ac */ /* 0x000e620008000800 */
[----:B------:R-:W0:Y:S02]  /*0030*/  S2R R3, SR_TID.X ;  /* 0x0000000000037919 */ /* 0x000e240000002100 */
[----:B0-----:R-:W-:-:S05]  /*0040*/  IMAD R0, R0, 0x20, R3 ;  /* 0x0000002000007824 */ /* 0x001fca00078e0203 */
[----:B-1----:R-:W-:-:S13]  /*0050*/  ISETP.GE.AND P0, PT, R0, UR6, PT ;  /* 0x0000000600007c0c */ /* 0x002fda000bf06270 */
[----:B------:R-:W-:Y:S05]  /*0060*/  @P0 EXIT ;  /* 0x000000000000094d */ /* 0x000fea0003800000 */
[----:B------:R-:W0:Y:S01]  /*0070*/  S2R R7, SR_CTAID.Y ;  /* 0x0000000000077919 */ /* 0x000e220000002600 */
[----:B------:R-:W1:Y:S01]  /*0080*/  LDCU UR4, c[0x0][0x390] ;  /* 0x00007200ff0477ac */ /* 0x000e620008000800 */
[----:B------:R-:W0:Y:S02]  /*0090*/  S2R R2, SR_TID.Y ;  /* 0x0000000000027919 */ /* 0x000e240000002200 */
[----:B0-----:R-:W-:-:S05]  /*00a0*/  IMAD R7, R7, 0x10, R2 ;  /* 0x0000001007077824 */ /* 0x001fca00078e0202 */
[----:B-1----:R-:W-:-:S13]  /*00b0*/  ISETP.GE.AND P0, PT, R7, UR4, PT ;  /* 0x0000000407007c0c */ /* 0x002fda000bf06270 */
[----:B------:R-:W-:Y:S05]  /*00c0*/  @P0 EXIT ;  /* 0x000000000000094d */ /* 0x000fea0003800000 */
[----:B------:R-:W0:Y:S01]  /*00d0*/  LDC.64 R2, c[0x0][0x388] ;  /* 0x0000e200ff027b82 */ /* 0x000e220000000a00 */
[C---:B------:R-:W-:Y:S01]  /*00e0*/  ISETP.GT.AND P0, PT, R0.reuse, UR6, PT ;  /* 0x0000000600007c0c */ /* 0x040fe2000bf04270 */
[----:B------:R-:W-:Y:S01]  /*00f0*/  IMAD R7, R7, UR6, R0 ;  /* 0x0000000607077c24 */ /* 0x000fe2000f8e0200 */
[----:B------:R-:W1:Y:S01]  /*0100*/  LDCU.64 UR4, c[0x0][0x358] ;  /* 0x00006b00ff0477ac */ /* 0x000e620008000a00 */
[----:B------:R-:W-:Y:S01]  /*0110*/  BSSY.RECONVERGENT B0, `(.L_x_0) ;  /* 0x0000014000007945 */ /* 0x000fe20003800200 */
[----:B------:R-:W-:-:S03]  /*0120*/  ISETP.LT.OR P0, PT, R0, RZ, P0 ;  /* 0x000000ff0000720c */ /* 0x000fc60000701670 */
[----:B------:R-:W2:Y:S01]  /*0130*/  LDC.64 R4, c[0x0][0x380] ;  /* 0x0000e000ff047b82 */ /* 0x000ea20000000a00 */
[----:B0-----:R-:W-:-:S04]  /*0140*/  IMAD.WIDE R2, R7, 0x4, R2 ;  /* 0x0000000407027825 */ /* 0x001fc800078e0202 */
[----:B--2---:R-:W-:-:S05]  /*0150*/  IMAD.WIDE R4, R7, 0x4, R4 ;  /* 0x0000000407047825 */ /* 0x004fca00078e0204 */
[----:B-1----:R-:W-:Y:S05]  /*0160*/  @P0 BRA `(.L_x_1) ;  /* 0x0000000000380947 */ /* 0x002fea0003800000 */
[----:B------:R-:W2:Y:S04]  /*0170*/  LDG.E R0, desc[UR4][R4.64] ;  /* 0x0000000404007981 */ /* 0x000ea8000c1e1900 */
[----:B------:R-:W3:Y:S01]  /*0180*/  LDG.E R8, desc[UR4][R2.64] ;  /* 0x0000000402087981 */ /* 0x000ee2000c1e1900 */
[C---:B--2---:R-:W-:Y:S02]  /*0190*/  PRMT R6, R0.reuse, 0x7770, RZ ;  /* 0x0000777000067816 */ /* 0x044fe400000000ff */
[----:B------:R-:W-:Y:S02]  /*01a0*/  PRMT R7, R0, 0x7771, RZ ;  /* 0x0000777100077816 */ /* 0x000fe400000000ff */
[C---:B---3--:R-:W-:Y:S02]  /*01b0*/  PRMT R9, R8.reuse, 0x7770, RZ ;  /* 0x0000777008097816 */ /* 0x048fe400000000ff */
[----:B------:R-:W-:-:S02]  /*01c0*/  PRMT R10, R8, 0x7771, RZ ;  /* 0x00007771080a7816 */ /* 0x000fc400000000ff */
[----:B------:R-:W-:Y:S01]  /*01d0*/  PRMT R0, R0, 0x7772, RZ ;  /* 0x0000777200007816 */ /* 0x000fe200000000ff */
[----:B------:R-:W-:Y:S01]  /*01e0*/  IMAD.IADD R6, R6, 0x1, R9 ;  /* 0x0000000106067824 */ /* 0x000fe200078e0209 */
[----:B------:R-:W-:Y:S01]  /*01f0*/  PRMT R9, R8, 0x7772, RZ ;  /* 0x0000777208097816 */ /* 0x000fe200000000ff */
[----:B------:R-:W-:-:S04]  /*0200*/  IMAD.IADD R7, R7, 0x1, R10 ;  /* 0x0000000107077824 */ /* 0x000fc800078e020a */
[----:B------:R-:W-:Y:S01]  /*0210*/  IMAD.IADD R9, R0, 0x1, R9 ;  /* 0x0000000100097824 */ /* 0x000fe200078e0209 */
[----:B------:R-:W-:-:S04]  /*0220*/  PRMT R7, R7, 0x7604, R6 ;  /* 0x0000760407077816 */ /* 0x000fc80000000006 */
[----:B------:R0:W-:Y:S04]  /*0230*/  STG.E.U8 desc[UR4][R2.64+0x2], R9 ;  /* 0x0000020902007986 */ /* 0x0001e8000c101104 */
[----:B------:R0:W-:Y:S02]  /*0240*/  STG.E.U16 desc[UR4][R2.64], R7 ;  /* 0x0000000702007986 */ /* 0x0001e4000c101504 */
.L_x_1:
[----:B------:R-:W-:Y:S05]  /*0250*/  BSYNC.RECONVERGENT B0 ;  /* 0x0000000000007941 */ /* 0x000fea0003800200 */
.L_x_0:
[----:B------:R-:W2:Y:S04]  /*0260*/  LDG.E R5, desc[UR4][R4.64] ;  /* 0x0000000404057981 */ /* 0x000ea8000c1e1900 */
[----:B--2---:R-:W-:Y:S01]  /*0270*/  STG.E desc[UR4][R2.64], R5 ;  /* 0x0000000502007986 */ /* 0x004fe2000c101904 */
[----:B------:R-:W-:Y:S05]  /*0280*/  EXIT ;  /* 0x000000000000794d */ /* 0x000fea0003800000 */
.L_x_2:
[----:B------:R-:W-:-:S00]  /*0290*/  BRA `(.L_x_2) ;  /* 0xfffffffc00fc7947 */ /* 0x000fc0000383ffff */
[----:B------:R-:W-:-:S00]  /*02a0*/  NOP ;  /* 0x0000000000007918 */ /* 0x000fc00000000000 */
        /* <DEDUP_REMOVED lines=13> */
.L_x_3:


//--------------------- .nv.shared.reserved.0     --------------------------
	.section	.nv.shared.reserved.0,"aw",@nobits
	.weak		__nv_reservedSMEM_offset_0_alias
	.size		__nv_reservedSMEM_offset_0_alias, 0, 64
	.other		__nv_reservedSMEM_offset_0_alias,@"STO_CUDA_RESERVED_SHARED STV_DEFAULT"
__nv_reservedSMEM_offset_0_alias:
	.zero		0
	.zero		64


//--------------------- .nv.constant0._Z10blur_imagePK6uchar4PS_ii --------------------------
	.section	.nv.constant0._Z10blur_imagePK6uchar4PS_ii,"a",@progbits
	.sectionflags	@""
	.align	4
.nv.constant0._Z10blur_imagePK6uchar4PS_ii:
	.zero		920


//--------------------- SYMBOLS --------------------------

	.type		.nv.reservedSmem.offset0,@object
	.size		.nv.reservedSmem.offset0,0x4
